//
// Generated by NVIDIA NVVM Compiler
//
// Compiler Build ID: CL-36424714
// Cuda compilation tools, release 13.0, V13.0.88
// Based on NVVM 20.0.0
//

.version 9.0
.target sm_100
.address_size 64


.entry _Z9playGamesmPKmPKcPi(
	.param .u64 _Z9playGamesmPKmPKcPi_param_0,
	.param .u64 .ptr .align 1 _Z9playGamesmPKmPKcPi_param_1,
	.param .u64 .ptr .align 1 _Z9playGamesmPKmPKcPi_param_2,
	.param .u64 .ptr .align 1 _Z9playGamesmPKmPKcPi_param_3
)
{
	.reg .pred 	%p<20>;
	.reg .b16 	%rs<35>;
	.reg .b32 	%r<55>;
	.reg .b64 	%rd<29>;

	ld.param.u64 	%rd4, [_Z9playGamesmPKmPKcPi_param_1];
	ld.param.u64 	%rd5, [_Z9playGamesmPKmPKcPi_param_2];
	ld.param.u64 	%rd3, [_Z9playGamesmPKmPKcPi_param_3];
	cvta.to.global.u64 	%rd6, %rd5;
	cvta.to.global.u64 	%rd7, %rd4;
	mov.u32 	%r1, %tid.x;
	mul.wide.u32 	%rd8, %r1, 8;
	add.s64 	%rd9, %rd7, %rd8;
	ld.global.u64 	%rd10, [%rd9];
	add.s64 	%rd1, %rd6, %rd10;
	ld.global.s8 	%rs29, [%rd1+5];
	setp.lt.s16 	%p1, %rs29, 48;
	mov.b32 	%r45, 0;
	@%p1 bra 	$L__BB0_4;
	mov.b32 	%r43, 0;
	mov.u32 	%r45, %r43;
$L__BB0_2:
	and.b16  	%rs15, %rs29, 255;
	setp.gt.u16 	%p2, %rs15, 57;
	@%p2 bra 	$L__BB0_4;
	cvt.u32.u16 	%r25, %rs29;
	and.b32  	%r26, %r25, 255;
	mad.lo.s32 	%r27, %r45, 10, %r26;
	add.s32 	%r45, %r27, -48;
	add.s32 	%r5, %r43, 1;
	cvt.u64.u32 	%rd11, %r43;
	add.s64 	%rd12, %rd1, %rd11;
	ld.global.s8 	%rs29, [%rd12+6];
	setp.gt.s16 	%p3, %rs29, 47;
	mov.u32 	%r43, %r5;
	@%p3 bra 	$L__BB0_2;
$L__BB0_4:
	ld.global.u8 	%rs30, [%rd1];
	setp.eq.s16 	%p4, %rs30, 0;
	mov.b32 	%r52, 0;
	@%p4 bra 	$L__BB0_8;
	mov.b32 	%r52, 0;
$L__BB0_6:
	setp.eq.s16 	%p5, %rs30, 58;
	@%p5 bra 	$L__BB0_8;
	add.s32 	%r8, %r52, 1;
	cvt.u64.u32 	%rd13, %r52;
	add.s64 	%rd14, %rd1, %rd13;
	ld.global.u8 	%rs30, [%rd14+1];
	setp.ne.s16 	%p6, %rs30, 0;
	mov.u32 	%r52, %r8;
	@%p6 bra 	$L__BB0_6;
$L__BB0_8:
	cvt.s64.s32 	%rd15, %r52;
	add.s64 	%rd16, %rd1, %rd15;
	ld.global.u8 	%rs31, [%rd16+1];
	setp.eq.s16 	%p7, %rs31, 0;
	@%p7 bra 	$L__BB0_17;
	mov.b16 	%rs34, 1;
	mov.b32 	%r53, 0;
$L__BB0_10:
	mov.u32 	%r11, %r52;
	add.s32 	%r52, %r11, 1;
	setp.ne.s32 	%p8, %r53, 0;
	@%p8 bra 	$L__BB0_18;
	cvt.s16.s8 	%rs26, %rs31;
	setp.lt.s16 	%p15, %rs26, 48;
	mov.b32 	%r53, 0;
	@%p15 bra 	$L__BB0_15;
	cvt.s64.s32 	%rd2, %r52;
	mov.b32 	%r50, 0;
	mov.u32 	%r53, %r50;
$L__BB0_13:
	and.b16  	%rs27, %rs31, 255;
	setp.gt.u16 	%p16, %rs27, 57;
	@%p16 bra 	$L__BB0_15;
	cvt.u32.u16 	%r40, %rs31;
	and.b32  	%r41, %r40, 255;
	mad.lo.s32 	%r42, %r53, 10, %r41;
	add.s32 	%r53, %r42, -48;
	add.s32 	%r18, %r50, 1;
	cvt.u64.u32 	%rd21, %r50;
	add.s64 	%rd22, %rd2, %rd21;
	add.s64 	%rd23, %rd1, %rd22;
	ld.global.s8 	%rs31, [%rd23+1];
	setp.gt.s16 	%p17, %rs31, 47;
	mov.u32 	%r50, %r18;
	@%p17 bra 	$L__BB0_13;
$L__BB0_15:
	cvt.s64.s32 	%rd24, %r52;
	add.s64 	%rd25, %rd1, %rd24;
	ld.global.u8 	%rs31, [%rd25+1];
	setp.ne.s16 	%p18, %rs31, 0;
	@%p18 bra 	$L__BB0_10;
	and.b16  	%rs28, %rs34, 255;
	setp.eq.s16 	%p19, %rs28, 0;
	selp.b32 	%r45, 0, %r45, %p19;
$L__BB0_17:
	cvta.to.global.u64 	%rd26, %rd3;
	mul.wide.u32 	%rd27, %r1, 4;
	add.s64 	%rd28, %rd26, %rd27;
	st.global.u32 	[%rd28], %r45;
	ret;
$L__BB0_18:
	setp.eq.s16 	%p9, %rs31, 114;
	setp.gt.s32 	%p10, %r53, 12;
	add.s32 	%r31, %r11, 3;
	selp.b32 	%r32, %r31, %r52, %p9;
	selp.b32 	%r33, 0, %r53, %p9;
	cvt.s64.s32 	%rd17, %r32;
	add.s64 	%rd18, %rd1, %rd17;
	ld.global.u8 	%rs19, [%rd18];
	setp.eq.s16 	%p11, %rs19, 103;
	setp.gt.s32 	%p12, %r33, 13;
	add.s32 	%r34, %r32, 4;
	selp.b32 	%r35, %r34, %r32, %p11;
	selp.b32 	%r36, 0, %r33, %p11;
	cvt.s64.s32 	%rd19, %r35;
	add.s64 	%rd20, %rd1, %rd19;
	ld.global.u8 	%rs20, [%rd20];
	setp.eq.s16 	%p13, %rs20, 98;
	setp.gt.s32 	%p14, %r36, 14;
	add.s32 	%r37, %r35, 3;
	selp.b16 	%rs21, 0, %rs34, %p10;
	selp.b16 	%rs22, %rs21, %rs34, %p9;
	selp.b16 	%rs23, 0, %rs22, %p12;
	selp.b16 	%rs24, %rs23, %rs22, %p11;
	selp.b16 	%rs25, 0, %rs24, %p14;
	selp.b16 	%rs34, %rs25, %rs24, %p13;
	selp.b32 	%r52, %r37, %r35, %p13;
	selp.b32 	%r53, 0, %r36, %p13;
	bra.uni 	$L__BB0_15;

}
.entry _Z6reducemPKiPi(
	.param .u64 _Z6reducemPKiPi_param_0,
	.param .u64 .ptr .align 1 _Z6reducemPKiPi_param_1,
	.param .u64 .ptr .align 1 _Z6reducemPKiPi_param_2
)
{
	.reg .pred 	%p<5>;
	.reg .b32 	%r<13>;
	.reg .b64 	%rd<21>;

	ld.param.u64 	%rd19, [_Z6reducemPKiPi_param_0];
	ld.param.u64 	%rd9, [_Z6reducemPKiPi_param_1];
	ld.param.u64 	%rd10, [_Z6reducemPKiPi_param_2];
	cvta.to.global.u64 	%rd11, %rd10;
	cvta.to.global.u64 	%rd12, %rd9;
	mov.u32 	%r5, %tid.x;
	shl.b32 	%r6, %r5, 1;
	mul.wide.u32 	%rd13, %r6, 4;
	add.s64 	%rd14, %rd12, %rd13;
	ld.global.u32 	%r7, [%rd14];
	or.b32  	%r1, %r6, 1;
	ld.global.u32 	%r8, [%rd14+4];
	add.s32 	%r9, %r8, %r7;
	cvt.u64.u32 	%rd1, %r5;
	mul.wide.u32 	%rd15, %r5, 4;
	add.s64 	%rd2, %rd11, %rd15;
	st.global.u32 	[%rd2], %r9;
	bar.sync 	0;
	setp.lt.u64 	%p1, %rd19, 2;
	@%p1 bra 	$L__BB1_7;
	shl.b64 	%rd16, %rd1, 2;
	add.s64 	%rd3, %rd2, %rd16;
	cvt.u64.u32 	%rd4, %r1;
	mov.u64 	%rd20, %rd19;
$L__BB1_2:
	mov.u64 	%rd5, %rd19;
	setp.le.u64 	%p2, %rd5, %rd1;
	@%p2 bra 	$L__BB1_6;
	ld.global.u32 	%r2, [%rd3];
	setp.le.u64 	%p3, %rd20, %rd4;
	mov.b32 	%r12, 0;
	@%p3 bra 	$L__BB1_5;
	ld.global.u32 	%r12, [%rd3+4];
$L__BB1_5:
	add.s32 	%r11, %r12, %r2;
	st.global.u32 	[%rd2], %r11;
$L__BB1_6:
	bar.sync 	0;
	add.s64 	%rd17, %rd5, -1;
	shr.u64 	%rd18, %rd17, 1;
	add.s64 	%rd19, %rd18, 1;
	setp.gt.u64 	%p4, %rd5, 2;
	mov.u64 	%rd20, %rd5;
	@%p4 bra 	$L__BB1_2;
$L__BB1_7:
	bar.sync 	0;
	ret;

}


// ===== COMPILED SASS (sm_100) =====

	.target	sm_100

	.elftype	@"ET_EXEC"


//--------------------- .note.nv.tkinfo           --------------------------
	.section	.note.nv.tkinfo,"",@"SHT_NOTE"
	.sectionflags	@"SHF_NOTE_NV_TKINFO"
	.tkinfo
        /*0018*/ 	.word	0x00000002
        /*0030*/ 	.string	""
        /*0030*/ 	.string	"ptxas"
        /*0030*/ 	.string	"Cuda compilation tools, release 13.0, V13.0.88"
        /*0030*/ 	.string	"Build cuda_13.0.r13.0/compiler.36424714_0"
        /*0030*/ 	.string	"-arch sm_100 -m 64 "



//--------------------- .note.nv.cuinfo           --------------------------
	.section	.note.nv.cuinfo,"",@"SHT_NOTE"
	.sectionflags	@"SHF_NOTE_NV_CUINFO"
        /*0018*/ 	.short	0x0002
        /*001a*/ 	.short	0x0064
        /*001c*/ 	.short	0x0082
	.zero		2


//--------------------- .nv.info                  --------------------------
	.section	.nv.info,"",@"SHT_CUDA_INFO"
	.align	4


	//----- nvinfo : EIATTR_REGCOUNT
	.align		4
        /*0000*/ 	.byte	0x04, 0x2f
        /*0002*/ 	.short	(.L_1 - .L_0)
	.align		4
.L_0:
        /*0004*/ 	.word	index@(_Z9playGamesmPKmPKcPi)
        /*0008*/ 	.word	0x00000010


	//----- nvinfo : EIATTR_FRAME_SIZE
	.align		4
.L_1:
        /*000c*/ 	.byte	0x04, 0x11
        /*000e*/ 	.short	(.L_3 - .L_2)
	.align		4
.L_2:
        /*0010*/ 	.word	index@(_Z9playGamesmPKmPKcPi)
        /*0014*/ 	.word	0x00000000


	//----- nvinfo : EIATTR_REGCOUNT
	.align		4
.L_3:
        /*0018*/ 	.byte	0x04, 0x2f
        /*001a*/ 	.short	(.L_5 - .L_4)
	.align		4
.L_4:
        /*001c*/ 	.word	index@(_Z6reducemPKiPi)
        /*0020*/ 	.word	0x0000000e


	//----- nvinfo : EIATTR_FRAME_SIZE
	.align		4
.L_5:
        /*0024*/ 	.byte	0x04, 0x11
        /*0026*/ 	.short	(.L_7 - .L_6)
	.align		4
.L_6:
        /*0028*/ 	.word	index@(_Z6reducemPKiPi)
        /*002c*/ 	.word	0x00000000


	//----- nvinfo : EIATTR_MIN_STACK_SIZE
	.align		4
.L_7:
        /*0030*/ 	.byte	0x04, 0x12
        /*0032*/ 	.short	(.L_9 - .L_8)
	.align		4
.L_8:
        /*0034*/ 	.word	index@(_Z6reducemPKiPi)
        /*0038*/ 	.word	0x00000000


	//----- nvinfo : EIATTR_MIN_STACK_SIZE
	.align		4
.L_9:
        /*003c*/ 	.byte	0x04, 0x12
        /*003e*/ 	.short	(.L_11 - .L_10)
	.align		4
.L_10:
        /*0040*/ 	.word	index@(_Z9playGamesmPKmPKcPi)
        /*0044*/ 	.word	0x00000000
.L_11:


//--------------------- .nv.compat                --------------------------
	.section	.nv.compat,"",@"SHT_CUDA_COMPAT_INFO"
	.align	4
        /*0000*/ 	.byte	0x02, 0x09, 0x00, 0x00, 0x02, 0x02, 0x01, 0x00, 0x02, 0x05, 0x05, 0x00, 0x03, 0x07, 0x01, 0x01
        /*0010*/ 	.byte	0x02, 0x03, 0x00, 0x00, 0x02, 0x06, 0x01, 0x00, 0x04, 0x0b, 0x08, 0x00, 0x09, 0x00, 0x00, 0x00
        /*0020*/ 	.byte	0x00, 0x00, 0x00, 0x00


//--------------------- .nv.info._Z6reducemPKiPi  --------------------------
	.section	.nv.info._Z6reducemPKiPi,"",@"SHT_CUDA_INFO"
	.sectionflags	@""
	.align	4


	//----- nvinfo : EIATTR_CUDA_API_VERSION
	.align		4
        /*0000*/ 	.byte	0x04, 0x37
        /*0002*/ 	.short	(.L_13 - .L_12)
.L_12:
        /*0004*/ 	.word	0x00000082


	//----- nvinfo : EIATTR_KPARAM_INFO
	.align		4
.L_13:
        /*0008*/ 	.byte	0x04, 0x17
        /*000a*/ 	.short	(.L_15 - .L_14)
.L_14:
        /*000c*/ 	.word	0x00000000
        /*0010*/ 	.short	0x0002
        /*0012*/ 	.short	0x0010
        /*0014*/ 	.byte	0x00, 0xf5, 0x21, 0x00


	//----- nvinfo : EIATTR_KPARAM_INFO
	.align		4
.L_15:
        /*0018*/ 	.byte	0x04, 0x17
        /*001a*/ 	.short	(.L_17 - .L_16)
.L_16:
        /*001c*/ 	.word	0x00000000
        /*0020*/ 	.short	0x0001
        /*0022*/ 	.short	0x0008
        /*0024*/ 	.byte	0x00, 0xf5, 0x21, 0x00


	//----- nvinfo : EIATTR_KPARAM_INFO
	.align		4
.L_17:
        /*0028*/ 	.byte	0x04, 0x17
        /*002a*/ 	.short	(.L_19 - .L_18)
.L_18:
        /*002c*/ 	.word	0x00000000
        /*0030*/ 	.short	0x0000
        /*0032*/ 	.short	0x0000
        /*0034*/ 	.byte	0x00, 0xf0, 0x21, 0x00


	//----- nvinfo : EIATTR_SPARSE_MMA_MASK
	.align		4
.L_19:
        /*0038*/ 	.byte	0x03, 0x50
        /*003a*/ 	.short	0x0000


	//----- nvinfo : EIATTR_MAXREG_COUNT
	.align		4
        /*003c*/ 	.byte	0x03, 0x1b
        /*003e*/ 	.short	0x00ff


	//----- nvinfo : EIATTR_NUM_BARRIERS
	.align		4
        /*0040*/ 	.byte	0x02, 0x4c
        /*0042*/ 	.byte	0x01
	.zero		1


	//----- nvinfo : EIATTR_MERCURY_ISA_VERSION
	.align		4
        /*0044*/ 	.byte	0x03, 0x5f
        /*0046*/ 	.short	0x0101


	//----- nvinfo : EIATTR_VRC_CTA_INIT_COUNT
	.align		4
        /*0048*/ 	.byte	0x02, 0x4a
	.zero		1
	.zero		1


	//----- nvinfo : EIATTR_EXIT_INSTR_OFFSETS
	.align		4
        /*004c*/ 	.byte	0x04, 0x1c
        /*004e*/ 	.short	(.L_21 - .L_20)


	//   ....[0]....
.L_20:
        /*0050*/ 	.word	0x00000340


	//----- nvinfo : EIATTR_CRS_STACK_SIZE
	.align		4
.L_21:
        /*0054*/ 	.byte	0x04, 0x1e
        /*0056*/ 	.short	(.L_23 - .L_22)
.L_22:
        /*0058*/ 	.word	0x00000000


	//----- nvinfo : EIATTR_CBANK_PARAM_SIZE
	.align		4
.L_23:
        /*005c*/ 	.byte	0x03, 0x19
        /*005e*/ 	.short	0x0018


	//----- nvinfo : EIATTR_PARAM_CBANK
	.align		4
        /*0060*/ 	.byte	0x04, 0x0a
        /*0062*/ 	.short	(.L_25 - .L_24)
	.align		4
.L_24:
        /*0064*/ 	.word	index@(.nv.constant0._Z6reducemPKiPi)
        /*0068*/ 	.short	0x0380
        /*006a*/ 	.short	0x0018


	//----- nvinfo : EIATTR_SW_WAR
	.align		4
.L_25:
        /*006c*/ 	.byte	0x04, 0x36
        /*006e*/ 	.short	(.L_27 - .L_26)
.L_26:
        /*0070*/ 	.word	0x00000008
.L_27:


//--------------------- .nv.info._Z9playGamesmPKmPKcPi --------------------------
	.section	.nv.info._Z9playGamesmPKmPKcPi,"",@"SHT_CUDA_INFO"
	.sectionflags	@""
	.align	4


	//----- nvinfo : EIATTR_CUDA_API_VERSION
	.align		4
        /*0000*/ 	.byte	0x04, 0x37
        /*0002*/ 	.short	(.L_29 - .L_28)
.L_28:
        /*0004*/ 	.word	0x00000082


	//----- nvinfo : EIATTR_KPARAM_INFO
	.align		4
.L_29:
        /*0008*/ 	.byte	0x04, 0x17
        /*000a*/ 	.short	(.L_31 - .L_30)
.L_30:
        /*000c*/ 	.word	0x00000000
        /*0010*/ 	.short	0x0003
        /*0012*/ 	.short	0x0018
        /*0014*/ 	.byte	0x00, 0xf5, 0x21, 0x00


	//----- nvinfo : EIATTR_KPARAM_INFO
	.align		4
.L_31:
        /*0018*/ 	.byte	0x04, 0x17
        /*001a*/ 	.short	(.L_33 - .L_32)
.L_32:
        /*001c*/ 	.word	0x00000000
        /*0020*/ 	.short	0x0002
        /*0022*/ 	.short	0x0010
        /*0024*/ 	.byte	0x00, 0xf5, 0x21, 0x00


	//----- nvinfo : EIATTR_KPARAM_INFO
	.align		4
.L_33:
        /*0028*/ 	.byte	0x04, 0x17
        /*002a*/ 	.short	(.L_35 - .L_34)
.L_34:
        /*002c*/ 	.word	0x00000000
        /*0030*/ 	.short	0x0001
        /*0032*/ 	.short	0x0008
        /*0034*/ 	.byte	0x00, 0xf5, 0x21, 0x00


	//----- nvinfo : EIATTR_KPARAM_INFO
	.align		4
.L_35:
        /*0038*/ 	.byte	0x04, 0x17
        /*003a*/ 	.short	(.L_37 - .L_36)
.L_36:
        /*003c*/ 	.word	0x00000000
        /*0040*/ 	.short	0x0000
        /*0042*/ 	.short	0x0000
        /*0044*/ 	.byte	0x00, 0xf0, 0x21, 0x00


	//----- nvinfo : EIATTR_SPARSE_MMA_MASK
	.align		4
.L_37:
        /*0048*/ 	.byte	0x03, 0x50
        /*004a*/ 	.short	0x0000


	//----- nvinfo : EIATTR_MAXREG_COUNT
	.align		4
        /*004c*/ 	.byte	0x03, 0x1b
        /*004e*/ 	.short	0x00ff


	//----- nvinfo : EIATTR_MERCURY_ISA_VERSION
	.align		4
        /*0050*/ 	.byte	0x03, 0x5f
        /*0052*/ 	.short	0x0101


	//----- nvinfo : EIATTR_VRC_CTA_INIT_COUNT
	.align		4
        /*0054*/ 	.byte	0x02, 0x4a
	.zero		1
	.zero		1


	//----- nvinfo : EIATTR_EXIT_INSTR_OFFSETS
	.align		4
        /*0058*/ 	.byte	0x04, 0x1c
        /*005a*/ 	.short	(.L_39 - .L_38)


	//   ....[0]....
.L_38:
        /*005c*/ 	.word	0x00000770


	//----- nvinfo : EIATTR_CRS_STACK_SIZE
	.align		4
.L_39:
        /*0060*/ 	.byte	0x04, 0x1e
        /*0062*/ 	.short	(.L_41 - .L_40)
.L_40:
        /*0064*/ 	.word	0x00000000


	//----- nvinfo : EIATTR_CBANK_PARAM_SIZE
	.align		4
.L_41:
        /*0068*/ 	.byte	0x03, 0x19
        /*006a*/ 	.short	0x0020


	//----- nvinfo : EIATTR_PARAM_CBANK
	.align		4
        /*006c*/ 	.byte	0x04, 0x0a
        /*006e*/ 	.short	(.L_43 - .L_42)
	.align		4
.L_42:
        /*0070*/ 	.word	index@(.nv.constant0._Z9playGamesmPKmPKcPi)
        /*0074*/ 	.short	0x0380
        /*0076*/ 	.short	0x0020


	//----- nvinfo : EIATTR_SW_WAR
	.align		4
.L_43:
        /*0078*/ 	.byte	0x04, 0x36
        /*007a*/ 	.short	(.L_45 - .L_44)
.L_44:
        /*007c*/ 	.word	0x00000008
.L_45:


//--------------------- .nv.callgraph             --------------------------
	.section	.nv.callgraph,"",@"SHT_CUDA_CALLGRAPH"
	.align	4
	.sectionentsize	8
	.align		4
        /*0000*/ 	.word	0x00000000
	.align		4
        /*0004*/ 	.word	0xffffffff
	.align		4
        /*0008*/ 	.word	0x00000000
	.align		4
        /*000c*/ 	.word	0xfffffffe
	.align		4
        /*0010*/ 	.word	0x00000000
	.align		4
        /*0014*/ 	.word	0xfffffffd
	.align		4
        /*0018*/ 	.word	0x00000000
	.align		4
        /*001c*/ 	.word	0xfffffffc


//--------------------- .text._Z6reducemPKiPi     --------------------------
	.section	.text._Z6reducemPKiPi,"ax",@progbits
	.align	128
.text._Z6reducemPKiPi:
        .type           _Z6reducemPKiPi,@function
        .size           _Z6reducemPKiPi,(.L_x_20 - _Z6reducemPKiPi)
        .other          _Z6reducemPKiPi,@"STO_CUDA_ENTRY STV_DEFAULT"
_Z6reducemPKiPi:
[----:B------:R-:W-:Y:S01]  /*0000*/  LDC R1, c[0x0][0x37c] ;  /* 0x0000df00ff017b82 */ /* 0x000fe20000000800 */
[----:B------:R-:W0:Y:S07]  /*0010*/  S2R R11, SR_TID.X ;  /* 0x00000000000b7919 */ /* 0x000e2e0000002100 */
[----:B------:R-:W1:Y:S01]  /*0020*/  LDC.64 R2, c[0x0][0x388] ;  /* 0x0000e200ff027b82 */ /* 0x000e620000000a00 */
[----:B------:R-:W2:Y:S01]  /*0030*/  LDCU.64 UR10, c[0x0][0x358] ;  /* 0x00006b00ff0a77ac */ /* 0x000ea20008000a00 */
[----:B------:R-:W3:Y:S06]  /*0040*/  LDCU.64 UR4, c[0x0][0x380] ;  /* 0x00007000ff0477ac */ /* 0x000eec0008000a00 */
[----:B------:R-:W4:Y:S01]  /*0050*/  LDC.64 R4, c[0x0][0x390] ;  /* 0x0000e400ff047b82 */ /* 0x000f220000000a00 */
[----:B0-----:R-:W-:-:S04]  /*0060*/  IMAD.SHL.U32 R7, R11, 0x2, RZ ;  /* 0x000000020b077824 */ /* 0x001fc800078e00ff */
[----:B-1----:R-:W-:-:S05]  /*0070*/  IMAD.WIDE.U32 R2, R7, 0x4, R2 ;  /* 0x0000000407027825 */ /* 0x002fca00078e0002 */
[----:B--2---:R-:W2:Y:S04]  /*0080*/  LDG.E R0, desc[UR10][R2.64] ;  /* 0x0000000a02007981 */ /* 0x004ea8000c1e1900 */
[----:B------:R-:W2:Y:S01]  /*0090*/  LDG.E R9, desc[UR10][R2.64+0x4] ;  /* 0x0000040a02097981 */ /* 0x000ea2000c1e1900 */
[----:B----4-:R-:W-:Y:S01]  /*00a0*/  IMAD.WIDE.U32 R4, R11, 0x4, R4 ;  /* 0x000000040b047825 */ /* 0x010fe200078e0004 */
[----:B---3--:R-:W-:-:S04]  /*00b0*/  UISETP.GE.U32.AND UP0, UPT, UR4, 0x2, UPT ;  /* 0x000000020400788c */ /* 0x008fc8000bf06070 */
[----:B------:R-:W-:Y:S01]  /*00c0*/  UISETP.GE.U32.AND.EX UP0, UPT, UR5, URZ, UPT, UP0 ;  /* 0x000000ff0500728c */ /* 0x000fe2000bf06100 */
[----:B--2---:R-:W-:-:S05]  /*00d0*/  IMAD.IADD R9, R0, 0x1, R9 ;  /* 0x0000000100097824 */ /* 0x004fca00078e0209 */
[----:B------:R0:W-:Y:S01]  /*00e0*/  STG.E desc[UR10][R4.64], R9 ;  /* 0x0000000904007986 */ /* 0x0001e2000c10190a */
[----:B------:R-:W-:Y:S06]  /*00f0*/  BAR.SYNC.DEFER_BLOCKING 0x0 ;  /* 0x0000000000007b1d */ /* 0x000fec0000010000 */
[----:B------:R-:W-:Y:S05]  /*0100*/  BRA.U !UP0, `(.L_x_0) ;  /* 0x0000000108887547 */ /* 0x000fea000b800000 */
[----:B------:R-:W1:Y:S01]  /*0110*/  LDCU.64 UR8, c[0x0][0x380] ;  /* 0x00007000ff0877ac */ /* 0x000e620008000a00 */
[----:B------:R-:W-:Y:S02]  /*0120*/  LEA R2, P0, R11, R4, 0x2 ;  /* 0x000000040b027211 */ /* 0x000fe400078010ff */
[----:B------:R-:W-:Y:S02]  /*0130*/  IADD3 R7, PT, PT, R7, 0x1, RZ ;  /* 0x0000000107077810 */ /* 0x000fe40007ffe0ff */
[----:B------:R-:W-:Y:S01]  /*0140*/  LEA.HI.X R3, R11, R5, RZ, 0x2, P0 ;  /* 0x000000050b037211 */ /* 0x000fe200000f14ff */
[----:B-1----:R-:W-:Y:S01]  /*0150*/  UMOV UR6, UR8 ;  /* 0x0000000800067c82 */ /* 0x002fe20008000000 */
[----:B------:R-:W-:-:S07]  /*0160*/  UMOV UR7, UR9 ;  /* 0x0000000900077c82 */ /* 0x000fce0008000000 */
.L_x_3:
[----:B------:R-:W-:Y:S01]  /*0170*/  IMAD.U32 R0, RZ, RZ, UR9 ;  /* 0x00000009ff007e24 */ /* 0x000fe2000f8e00ff */
[----:B------:R-:W-:Y:S01]  /*0180*/  ISETP.LT.U32.AND P0, PT, R11, UR8, PT ;  /* 0x000000080b007c0c */ /* 0x000fe2000bf01070 */
[----:B------:R-:W-:Y:S03]  /*0190*/  BSSY.RECONVERGENT B0, `(.L_x_1) ;  /* 0x000000b000007945 */ /* 0x000fe60003800200 */
[----:B------:R-:W-:-:S13]  /*01a0*/  ISETP.GT.U32.AND.EX P0, PT, R0, RZ, PT, P0 ;  /* 0x000000ff0000720c */ /* 0x000fda0003f04100 */
[----:B-1----:R-:W-:Y:S05]  /*01b0*/  @!P0 BRA `(.L_x_2) ;  /* 0x0000000000208947 */ /* 0x002fea0003800000 */
[----:B------:R-:W-:Y:S01]  /*01c0*/  ISETP.LT.U32.AND P0, PT, R7, UR6, PT ;  /* 0x0000000607007c0c */ /* 0x000fe2000bf01070 */
[----:B0-----:R-:W-:Y:S01]  /*01d0*/  IMAD.MOV.U32 R9, RZ, RZ, RZ ;  /* 0x000000ffff097224 */ /* 0x001fe200078e00ff */
[----:B------:R-:W-:-:S04]  /*01e0*/  MOV R0, UR7 ;  /* 0x0000000700007c02 */ /* 0x000fc80008000f00 */
[----:B------:R-:W-:Y:S02]  /*01f0*/  ISETP.GT.U32.AND.EX P0, PT, R0, RZ, PT, P0 ;  /* 0x000000ff0000720c */ /* 0x000fe40003f04100 */
[----:B------:R-:W2:Y:S11]  /*0200*/  LDG.E R0, desc[UR10][R2.64] ;  /* 0x0000000a02007981 */ /* 0x000eb6000c1e1900 */
[----:B------:R-:W2:Y:S02]  /*0210*/  @P0 LDG.E R9, desc[UR10][R2.64+0x4] ;  /* 0x0000040a02090981 */ /* 0x000ea4000c1e1900 */
[----:B--2---:R-:W-:-:S05]  /*0220*/  IADD3 R9, PT, PT, R0, R9, RZ ;  /* 0x0000000900097210 */ /* 0x004fca0007ffe0ff */
[----:B------:R1:W-:Y:S02]  /*0230*/  STG.E desc[UR10][R4.64], R9 ;  /* 0x0000000904007986 */ /* 0x0003e4000c10190a */
.L_x_2:
[----:B------:R-:W-:Y:S05]  /*0240*/  BSYNC.RECONVERGENT B0 ;  /* 0x0000000000007941 */ /* 0x000fea0003800200 */
.L_x_1:
[----:B------:R-:W-:Y:S01]  /*0250*/  UIADD3 UR4, UP0, UPT, UR8, -0x1, URZ ;  /* 0xffffffff08047890 */ /* 0x000fe2000ff1e0ff */
[----:B------:R-:W-:Y:S03]  /*0260*/  BAR.SYNC.DEFER_BLOCKING 0x0 ;  /* 0x0000000000007b1d */ /* 0x000fe60000010000 */
[----:B------:R-:W-:Y:S02]  /*0270*/  UIADD3.X UR5, UPT, UPT, UR9, -0x1, URZ, UP0, !UPT ;  /* 0xffffffff09057890 */ /* 0x000fe400087fe4ff */
[----:B------:R-:W-:Y:S02]  /*0280*/  UISETP.GT.U32.AND UP0, UPT, UR8, 0x2, UPT ;  /* 0x000000020800788c */ /* 0x000fe4000bf04070 */
[----:B------:R-:W-:Y:S02]  /*0290*/  USHF.R.U64 UR4, UR4, 0x1, UR5 ;  /* 0x0000000104047899 */ /* 0x000fe40008001205 */
[----:B------:R-:W-:-:S02]  /*02a0*/  UISETP.GT.U32.AND.EX UP0, UPT, UR9, URZ, UPT, UP0 ;  /* 0x000000ff0900728c */ /* 0x000fc4000bf04100 */
[----:B------:R-:W-:Y:S02]  /*02b0*/  USHF.R.U32.HI UR5, URZ, 0x1, UR5 ;  /* 0x00000001ff057899 */ /* 0x000fe40008011605 */
[----:B------:R-:W-:Y:S01]  /*02c0*/  UIADD3 UR4, UP1, UPT, UR4, 0x1, URZ ;  /* 0x0000000104047890 */ /* 0x000fe2000ff3e0ff */
[----:B------:R-:W-:Y:S01]  /*02d0*/  UMOV UR6, UR8 ;  /* 0x0000000800067c82 */ /* 0x000fe20008000000 */
[----:B------:R-:W-:Y:S02]  /*02e0*/  UMOV UR7, UR9 ;  /* 0x0000000900077c82 */ /* 0x000fe40008000000 */
[----:B------:R-:W-:-:S03]  /*02f0*/  UIADD3.X UR5, UPT, UPT, URZ, UR5, URZ, UP1, !UPT ;  /* 0x00000005ff057290 */ /* 0x000fc60008ffe4ff */
[----:B------:R-:W-:-:S04]  /*0300*/  UMOV UR8, UR4 ;  /* 0x0000000400087c82 */ /* 0x000fc80008000000 */
[----:B------:R-:W-:Y:S01]  /*0310*/  UMOV UR9, UR5 ;  /* 0x0000000500097c82 */ /* 0x000fe20008000000 */
[----:B------:R-:W-:Y:S05]  /*0320*/  BRA.U UP0, `(.L_x_3) ;  /* 0xfffffffd00907547 */ /* 0x000fea000b83ffff */
.L_x_0:
[----:B------:R-:W-:Y:S06]  /*0330*/  BAR.SYNC.DEFER_BLOCKING 0x0 ;  /* 0x0000000000007b1d */ /* 0x000fec0000010000 */
[----:B------:R-:W-:Y:S05]  /*0340*/  EXIT ;  /* 0x000000000000794d */ /* 0x000fea0003800000 */
.L_x_4:
[----:B------:R-:W-:-:S00]  /*0350*/  BRA `(.L_x_4) ;  /* 0xfffffffc00fc7947 */ /* 0x000fc0000383ffff */
[----:B------:R-:W-:-:S00]  /*0360*/  NOP ;  /* 0x0000000000007918 */ /* 0x000fc00000000000 */
        /* <DEDUP_REMOVED lines=9> */
.L_x_20:


//--------------------- .text._Z9playGamesmPKmPKcPi --------------------------
	.section	.text._Z9playGamesmPKmPKcPi,"ax",@progbits
	.align	128
.text._Z9playGamesmPKmPKcPi:
        .type           _Z9playGamesmPKmPKcPi,@function
        .size           _Z9playGamesmPKmPKcPi,(.L_x_21 - _Z9playGamesmPKmPKcPi)
        .other          _Z9playGamesmPKmPKcPi,@"STO_CUDA_ENTRY STV_DEFAULT"
_Z9playGamesmPKmPKcPi:
[----:B------:R-:W-:Y:S01]  /*0000*/  LDC R1, c[0x0][0x37c] ;  /* 0x0000df00ff017b82 */ /* 0x000fe20000000800 */
[----:B------:R-:W0:Y:S07]  /*0010*/  S2R R0, SR_TID.X ;  /* 0x0000000000007919 */ /* 0x000e2e0000002100 */
[----:B------:R-:W0:Y:S01]  /*0020*/  LDC.64 R4, c[0x0][0x388] ;  /* 0x0000e200ff047b82 */ /* 0x000e220000000a00 */
[----:B------:R-:W1:Y:S01]  /*0030*/  LDCU.64 UR4, c[0x0][0x358] ;  /* 0x00006b00ff0477ac */ /* 0x000e620008000a00 */
[----:B------:R-:W2:Y:S01]  /*0040*/  LDCU.64 UR6, c[0x0][0x390] ;  /* 0x00007200ff0677ac */ /* 0x000ea20008000a00 */
[----:B0-----:R-:W-:-:S06]  /*0050*/  IMAD.WIDE.U32 R4, R0, 0x8, R4 ;  /* 0x0000000800047825 */ /* 0x001fcc00078e0004 */
[----:B-1----:R-:W2:Y:S02]  /*0060*/  LDG.E.64 R4, desc[UR4][R4.64] ;  /* 0x0000000404047981 */ /* 0x002ea4000c1e1b00 */
[----:B--2---:R-:W-:-:S04]  /*0070*/  IADD3 R2, P0, PT, R4, UR6, RZ ;  /* 0x0000000604027c10 */ /* 0x004fc8000ff1e0ff */
[----:B------:R-:W-:-:S05]  /*0080*/  IADD3.X R3, PT, PT, R5, UR7, RZ, P0, !PT ;  /* 0x0000000705037c10 */ /* 0x000fca00087fe4ff */
[----:B------:R-:W2:Y:S01]  /*0090*/  LDG.E.S8 R6, desc[UR4][R2.64+0x5] ;  /* 0x0000050402067981 */ /* 0x000ea2000c1e1300 */
[----:B------:R-:W-:Y:S01]  /*00a0*/  BSSY.RECONVERGENT B0, `(.L_x_5) ;  /* 0x0000012000007945 */ /* 0x000fe20003800200 */
[----:B------:R-:W-:Y:S01]  /*00b0*/  IMAD.MOV.U32 R7, RZ, RZ, RZ ;  /* 0x000000ffff077224 */ /* 0x000fe200078e00ff */
[----:B--2---:R-:W-:-:S13]  /*00c0*/  ISETP.GE.AND P0, PT, R6, 0x30, PT ;  /* 0x000000300600780c */ /* 0x004fda0003f06270 */
[----:B------:R-:W-:Y:S05]  /*00d0*/  @!P0 BRA `(.L_x_6) ;  /* 0x0000000000388947 */ /* 0x000fea0003800000 */
[----:B------:R-:W-:Y:S02]  /*00e0*/  IMAD.MOV.U32 R9, RZ, RZ, RZ ;  /* 0x000000ffff097224 */ /* 0x000fe400078e00ff */
[----:B------:R-:W-:-:S07]  /*00f0*/  IMAD.MOV.U32 R7, RZ, RZ, RZ ;  /* 0x000000ffff077224 */ /* 0x000fce00078e00ff */
.L_x_7:
[----:B------:R-:W-:-:S04]  /*0100*/  LOP3.LUT R4, R6, 0xff, RZ, 0xc0, !PT ;  /* 0x000000ff06047812 */ /* 0x000fc800078ec0ff */
[----:B------:R-:W-:-:S13]  /*0110*/  ISETP.GT.U32.AND P0, PT, R4, 0x39, PT ;  /* 0x000000390400780c */ /* 0x000fda0003f04070 */
[----:B------:R-:W-:Y:S05]  /*0120*/  @P0 BRA `(.L_x_6) ;  /* 0x0000000000240947 */ /* 0x000fea0003800000 */
[----:B------:R-:W-:Y:S02]  /*0130*/  IADD3 R4, P0, PT, R9, R2, RZ ;  /* 0x0000000209047210 */ /* 0x000fe40007f1e0ff */
[----:B------:R-:W-:-:S03]  /*0140*/  LOP3.LUT R8, R6, 0xff, RZ, 0xc0, !PT ;  /* 0x000000ff06087812 */ /* 0x000fc600078ec0ff */
[----:B------:R-:W-:-:S05]  /*0150*/  IMAD.X R5, RZ, RZ, R3, P0 ;  /* 0x000000ffff057224 */ /* 0x000fca00000e0603 */
[----:B------:R-:W2:Y:S01]  /*0160*/  LDG.E.S8 R6, desc[UR4][R4.64+0x6] ;  /* 0x0000060404067981 */ /* 0x000ea2000c1e1300 */
[----:B------:R-:W-:Y:S02]  /*0170*/  IMAD R7, R7, 0xa, R8 ;  /* 0x0000000a07077824 */ /* 0x000fe400078e0208 */
[----:B------:R-:W-:Y:S02]  /*0180*/  VIADD R9, R9, 0x1 ;  /* 0x0000000109097836 */ /* 0x000fe40000000000 */
[----:B------:R-:W-:Y:S01]  /*0190*/  VIADD R7, R7, 0xffffffd0 ;  /* 0xffffffd007077836 */ /* 0x000fe20000000000 */
[----:B--2---:R-:W-:-:S13]  /*01a0*/  ISETP.GT.AND P0, PT, R6, 0x2f, PT ;  /* 0x0000002f0600780c */ /* 0x004fda0003f04270 */
[----:B------:R-:W-:Y:S05]  /*01b0*/  @P0 BRA `(.L_x_7) ;  /* 0xfffffffc00d00947 */ /* 0x000fea000383ffff */
.L_x_6:
[----:B------:R-:W-:Y:S05]  /*01c0*/  BSYNC.RECONVERGENT B0 ;  /* 0x0000000000007941 */ /* 0x000fea0003800200 */
.L_x_5:
[----:B------:R-:W2:Y:S01]  /*01d0*/  LDG.E.U8 R6, desc[UR4][R2.64] ;  /* 0x0000000402067981 */ /* 0x000ea2000c1e1100 */
[----:B------:R-:W-:Y:S01]  /*01e0*/  BSSY.RECONVERGENT B0, `(.L_x_8) ;  /* 0x000000f000007945 */ /* 0x000fe20003800200 */
[----:B------:R-:W-:Y:S02]  /*01f0*/  IMAD.MOV.U32 R4, RZ, RZ, R7 ;  /* 0x000000ffff047224 */ /* 0x000fe400078e0007 */
[----:B------:R-:W-:Y:S01]  /*0200*/  IMAD.MOV.U32 R5, RZ, RZ, RZ ;  /* 0x000000ffff057224 */ /* 0x000fe200078e00ff */
[----:B--2---:R-:W-:-:S13]  /*0210*/  ISETP.NE.AND P0, PT, R6, RZ, PT ;  /* 0x000000ff0600720c */ /* 0x004fda0003f05270 */
[----:B------:R-:W-:Y:S05]  /*0220*/  @!P0 BRA `(.L_x_9) ;  /* 0x0000000000288947 */ /* 0x000fea0003800000 */
[----:B------:R-:W-:-:S07]  /*0230*/  IMAD.MOV.U32 R5, RZ, RZ, RZ ;  /* 0x000000ffff057224 */ /* 0x000fce00078e00ff */
.L_x_10:
[----:B------:R-:W-:-:S04]  /*0240*/  PRMT R6, R6, 0x9910, RZ ;  /* 0x0000991006067816 */ /* 0x000fc800000000ff */
[----:B------:R-:W-:-:S13]  /*0250*/  ISETP.NE.AND P0, PT, R6, 0x3a, PT ;  /* 0x0000003a0600780c */ /* 0x000fda0003f05270 */
[----:B------:R-:W-:Y:S05]  /*0260*/  @!P0 BRA `(.L_x_9) ;  /* 0x0000000000188947 */ /* 0x000fea0003800000 */
[----:B------:R-:W-:-:S05]  /*0270*/  IADD3 R6, P0, PT, R5, R2, RZ ;  /* 0x0000000205067210 */ /* 0x000fca0007f1e0ff */
[----:B------:R-:W-:-:S05]  /*0280*/  IMAD.X R7, RZ, RZ, R3, P0 ;  /* 0x000000ffff077224 */ /* 0x000fca00000e0603 */
[----:B------:R-:W2:Y:S01]  /*0290*/  LDG.E.U8 R6, desc[UR4][R6.64+0x1] ;  /* 0x0000010406067981 */ /* 0x000ea2000c1e1100 */
[----:B------:R-:W-:Y:S01]  /*02a0*/  VIADD R5, R5, 0x1 ;  /* 0x0000000105057836 */ /* 0x000fe20000000000 */
[----:B--2---:R-:W-:-:S13]  /*02b0*/  ISETP.NE.AND P0, PT, R6, RZ, PT ;  /* 0x000000ff0600720c */ /* 0x004fda0003f05270 */
[----:B------:R-:W-:Y:S05]  /*02c0*/  @P0 BRA `(.L_x_10) ;  /* 0xfffffffc00dc0947 */ /* 0x000fea000383ffff */
.L_x_9:
[----:B------:R-:W-:Y:S05]  /*02d0*/  BSYNC.RECONVERGENT B0 ;  /* 0x0000000000007941 */ /* 0x000fea0003800200 */
.L_x_8:
[----:B------:R-:W-:-:S04]  /*02e0*/  IADD3 R6, P0, PT, R5, R2, RZ ;  /* 0x0000000205067210 */ /* 0x000fc80007f1e0ff */
[----:B------:R-:W-:-:S05]  /*02f0*/  LEA.HI.X.SX32 R7, R5, R3, 0x1, P0 ;  /* 0x0000000305077211 */ /* 0x000fca00000f0eff */
[----:B------:R-:W2:Y:S01]  /*0300*/  LDG.E.U8 R6, desc[UR4][R6.64+0x1] ;  /* 0x0000010406067981 */ /* 0x000ea2000c1e1100 */
[----:B------:R-:W-:Y:S01]  /*0310*/  BSSY.RECONVERGENT B0, `(.L_x_11) ;  /* 0x0000042000007945 */ /* 0x000fe20003800200 */
[----:B--2---:R-:W-:-:S13]  /*0320*/  ISETP.NE.AND P0, PT, R6, RZ, PT ;  /* 0x000000ff0600720c */ /* 0x004fda0003f05270 */
[----:B------:R-:W-:Y:S05]  /*0330*/  @!P0 BRA `(.L_x_12) ;  /* 0x0000000000fc8947 */ /* 0x000fea0003800000 */
[----:B------:R-:W-:Y:S01]  /*0340*/  IMAD.MOV.U32 R8, RZ, RZ, 0x1 ;  /* 0x00000001ff087424 */ /* 0x000fe200078e00ff */
[----:B------:R-:W-:Y:S01]  /*0350*/  BSSY.RECONVERGENT B1, `(.L_x_13) ;  /* 0x000003b000017945 */ /* 0x000fe20003800200 */
[----:B------:R-:W-:Y:S01]  /*0360*/  PRMT R7, R6, 0x7610, R7 ;  /* 0x0000761006077816 */ /* 0x000fe20000000007 */
[----:B------:R-:W-:Y:S02]  /*0370*/  IMAD.MOV.U32 R12, RZ, RZ, RZ ;  /* 0x000000ffff0c7224 */ /* 0x000fe400078e00ff */
[----:B------:R-:W-:-:S07]  /*0380*/  PRMT R6, R8, 0x7610, R6 ;  /* 0x0000761008067816 */ /* 0x000fce0000000006 */
.L_x_18:
[----:B------:R-:W-:Y:S01]  /*0390*/  ISETP.NE.AND P0, PT, R12, RZ, PT ;  /* 0x000000ff0c00720c */ /* 0x000fe20003f05270 */
[----:B------:R-:W-:Y:S01]  /*03a0*/  BSSY.RECONVERGENT B2, `(.L_x_14) ;  /* 0x0000030000027945 */ /* 0x000fe20003800200 */
[----:B------:R-:W-:Y:S02]  /*03b0*/  IMAD.MOV.U32 R8, RZ, RZ, R5 ;  /* 0x000000ffff087224 */ /* 0x000fe400078e0005 */
[----:B------:R-:W-:-:S09]  /*03c0*/  VIADD R5, R5, 0x1 ;  /* 0x0000000105057836 */ /* 0x000fd20000000000 */
[----:B------:R-:W-:Y:S05]  /*03d0*/  @!P0 BRA `(.L_x_15) ;  /* 0x0000000000648947 */ /* 0x000fea0003800000 */
[----:B------:R-:W-:-:S04]  /*03e0*/  PRMT R7, R7, 0x9910, RZ ;  /* 0x0000991007077816 */ /* 0x000fc800000000ff */
[----:B------:R-:W-:-:S13]  /*03f0*/  ISETP.NE.AND P3, PT, R7, 0x72, PT ;  /* 0x000000720700780c */ /* 0x000fda0003f65270 */
[----:B------:R-:W-:-:S05]  /*0400*/  @!P3 VIADD R5, R8, 0x3 ;  /* 0x000000030805b836 */ /* 0x000fca0000000000 */
[----:B------:R-:W-:Y:S02]  /*0410*/  SHF.R.S32.HI R7, RZ, 0x1f, R5 ;  /* 0x0000001fff077819 */ /* 0x000fe40000011405 */
[----:B------:R-:W-:-:S05]  /*0420*/  IADD3 R8, P0, PT, R5, R2, RZ ;  /* 0x0000000205087210 */ /* 0x000fca0007f1e0ff */
[----:B------:R-:W-:-:S05]  /*0430*/  IMAD.X R9, R7, 0x1, R3, P0 ;  /* 0x0000000107097824 */ /* 0x000fca00000e0603 */
[----:B------:R-:W2:Y:S02]  /*0440*/  LDG.E.U8 R8, desc[UR4][R8.64] ;  /* 0x0000000408087981 */ /* 0x000ea4000c1e1100 */
[----:B--2---:R-:W-:-:S13]  /*0450*/  ISETP.NE.AND P2, PT, R8, 0x67, PT ;  /* 0x000000670800780c */ /* 0x004fda0003f45270 */
[----:B------:R-:W-:-:S05]  /*0460*/  @!P2 VIADD R5, R5, 0x4 ;  /* 0x000000040505a836 */ /* 0x000fca0000000000 */
[----:B------:R-:W-:Y:S02]  /*0470*/  SHF.R.S32.HI R7, RZ, 0x1f, R5 ;  /* 0x0000001fff077819 */ /* 0x000fe40000011405 */
[----:B------:R-:W-:-:S05]  /*0480*/  IADD3 R10, P0, PT, R5, R2, RZ ;  /* 0x00000002050a7210 */ /* 0x000fca0007f1e0ff */
[----:B------:R-:W-:-:S05]  /*0490*/  IMAD.X R11, R7, 0x1, R3, P0 ;  /* 0x00000001070b7824 */ /* 0x000fca00000e0603 */
[----:B------:R-:W2:Y:S01]  /*04a0*/  LDG.E.U8 R10, desc[UR4][R10.64] ;  /* 0x000000040a0a7981 */ /* 0x000ea2000c1e1100 */
[C---:B------:R-:W-:Y:S02]  /*04b0*/  SEL R7, R12.reuse, RZ, P3 ;  /* 0x000000ff0c077207 */ /* 0x040fe40001800000 */
[----:B------:R-:W-:Y:S02]  /*04c0*/  ISETP.GT.AND P4, PT, R12, 0xc, PT ;  /* 0x0000000c0c00780c */ /* 0x000fe40003f84270 */
[C---:B------:R-:W-:Y:S02]  /*04d0*/  ISETP.GT.AND P1, PT, R7.reuse, 0xd, PT ;  /* 0x0000000d0700780c */ /* 0x040fe40003f24270 */
[----:B------:R-:W-:Y:S02]  /*04e0*/  SEL R7, R7, RZ, P2 ;  /* 0x000000ff07077207 */ /* 0x000fe40001000000 */
[----:B------:R-:W-:Y:S02]  /*04f0*/  @!P3 SEL R6, R6, RZ, !P4 ;  /* 0x000000ff0606b207 */ /* 0x000fe40006000000 */
[----:B------:R-:W-:-:S02]  /*0500*/  ISETP.GT.AND P3, PT, R7, 0xe, PT ;  /* 0x0000000e0700780c */ /* 0x000fc40003f64270 */
[----:B------:R-:W-:Y:S02]  /*0510*/  @!P2 SEL R6, R6, RZ, !P1 ;  /* 0x000000ff0606a207 */ /* 0x000fe40004800000 */
[----:B--2---:R-:W-:-:S04]  /*0520*/  ISETP.NE.AND P0, PT, R10, 0x62, PT ;  /* 0x000000620a00780c */ /* 0x004fc80003f05270 */
[----:B------:R-:W-:-:S09]  /*0530*/  SEL R12, R7, RZ, P0 ;  /* 0x000000ff070c7207 */ /* 0x000fd20000000000 */
[----:B------:R-:W-:Y:S01]  /*0540*/  @!P0 VIADD R5, R5, 0x3 ;  /* 0x0000000305058836 */ /* 0x000fe20000000000 */
[----:B------:R-:W-:Y:S01]  /*0550*/  @!P0 SEL R6, R6, RZ, !P3 ;  /* 0x000000ff06068207 */ /* 0x000fe20005800000 */
[----:B------:R-:W-:Y:S06]  /*0560*/  BRA `(.L_x_16) ;  /* 0x00000000004c7947 */ /* 0x000fec0003800000 */
.L_x_15:
[----:B------:R-:W-:Y:S01]  /*0570*/  PRMT R8, R7, 0x8880, RZ ;  /* 0x0000888007087816 */ /* 0x000fe200000000ff */
[----:B------:R-:W-:-:S03]  /*0580*/  IMAD.MOV.U32 R12, RZ, RZ, RZ ;  /* 0x000000ffff0c7224 */ /* 0x000fc600078e00ff */
[----:B------:R-:W-:-:S13]  /*0590*/  ISETP.GE.AND P0, PT, R8, 0x30, PT ;  /* 0x000000300800780c */ /* 0x000fda0003f06270 */
[----:B------:R-:W-:Y:S05]  /*05a0*/  @!P0 BRA `(.L_x_16) ;  /* 0x00000000003c8947 */ /* 0x000fea0003800000 */
[----:B------:R-:W-:Y:S01]  /*05b0*/  SHF.R.S32.HI R13, RZ, 0x1f, R5 ;  /* 0x0000001fff0d7819 */ /* 0x000fe20000011405 */
[----:B------:R-:W-:Y:S02]  /*05c0*/  IMAD.MOV.U32 R10, RZ, RZ, RZ ;  /* 0x000000ffff0a7224 */ /* 0x000fe400078e00ff */
[----:B------:R-:W-:-:S07]  /*05d0*/  IMAD.MOV.U32 R12, RZ, RZ, RZ ;  /* 0x000000ffff0c7224 */ /* 0x000fce00078e00ff */
.L_x_17:
[----:B------:R-:W-:-:S04]  /*05e0*/  LOP3.LUT R8, R7, 0xff, RZ, 0xc0, !PT ;  /* 0x000000ff07087812 */ /* 0x000fc800078ec0ff */
[----:B------:R-:W-:-:S13]  /*05f0*/  ISETP.GT.U32.AND P0, PT, R8, 0x39, PT ;  /* 0x000000390800780c */ /* 0x000fda0003f04070 */
[----:B------:R-:W-:Y:S05]  /*0600*/  @P0 BRA `(.L_x_16) ;  /* 0x0000000000240947 */ /* 0x000fea0003800000 */
[----:B------:R-:W-:Y:S02]  /*0610*/  IADD3 R8, P0, P1, R2, R5, R10 ;  /* 0x0000000502087210 */ /* 0x000fe4000791e00a */
[----:B------:R-:W-:Y:S02]  /*0620*/  LOP3.LUT R11, R7, 0xff, RZ, 0xc0, !PT ;  /* 0x000000ff070b7812 */ /* 0x000fe400078ec0ff */
[----:B------:R-:W-:-:S05]  /*0630*/  IADD3.X R9, PT, PT, R3, R13, RZ, P0, P1 ;  /* 0x0000000d03097210 */ /* 0x000fca00007e24ff */
[----:B------:R-:W2:Y:S01]  /*0640*/  LDG.E.S8 R7, desc[UR4][R8.64+0x1] ;  /* 0x0000010408077981 */ /* 0x000ea2000c1e1300 */
[----:B------:R-:W-:Y:S02]  /*0650*/  IMAD R11, R12, 0xa, R11 ;  /* 0x0000000a0c0b7824 */ /* 0x000fe400078e020b */
[----:B------:R-:W-:Y:S02]  /*0660*/  VIADD R10, R10, 0x1 ;  /* 0x000000010a0a7836 */ /* 0x000fe40000000000 */
[----:B------:R-:W-:Y:S01]  /*0670*/  VIADD R12, R11, 0xffffffd0 ;  /* 0xffffffd00b0c7836 */ /* 0x000fe20000000000 */
[----:B--2---:R-:W-:-:S13]  /*0680*/  ISETP.GT.AND P0, PT, R7, 0x2f, PT ;  /* 0x0000002f0700780c */ /* 0x004fda0003f04270 */
[----:B------:R-:W-:Y:S05]  /*0690*/  @P0 BRA `(.L_x_17) ;  /* 0xfffffffc00d00947 */ /* 0x000fea000383ffff */
.L_x_16:
[----:B------:R-:W-:Y:S05]  /*06a0*/  BSYNC.RECONVERGENT B2 ;  /* 0x0000000000027941 */ /* 0x000fea0003800200 */
.L_x_14:
[----:B------:R-:W-:-:S04]  /*06b0*/  IADD3 R8, P0, PT, R5, R2, RZ ;  /* 0x0000000205087210 */ /* 0x000fc80007f1e0ff */
[----:B------:R-:W-:-:S05]  /*06c0*/  LEA.HI.X.SX32 R9, R5, R3, 0x1, P0 ;  /* 0x0000000305097211 */ /* 0x000fca00000f0eff */
[----:B------:R-:W2:Y:S02]  /*06d0*/  LDG.E.U8 R7, desc[UR4][R8.64+0x1] ;  /* 0x0000010408077981 */ /* 0x000ea4000c1e1100 */
[----:B--2---:R-:W-:-:S13]  /*06e0*/  ISETP.NE.AND P0, PT, R7, RZ, PT ;  /* 0x000000ff0700720c */ /* 0x004fda0003f05270 */
[----:B------:R-:W-:Y:S05]  /*06f0*/  @P0 BRA `(.L_x_18) ;  /* 0xfffffffc00240947 */ /* 0x000fea000383ffff */
[----:B------:R-:W-:Y:S05]  /*0700*/  BSYNC.RECONVERGENT B1 ;  /* 0x0000000000017941 */ /* 0x000fea0003800200 */
.L_x_13:
[----:B------:R-:W-:-:S04]  /*0710*/  LOP3.LUT P0, RZ, R6, 0xff, RZ, 0xc0, !PT ;  /* 0x000000ff06ff7812 */ /* 0x000fc8000780c0ff */
[----:B------:R-:W-:-:S09]  /*0720*/  SEL R4, R4, RZ, P0 ;  /* 0x000000ff04047207 */ /* 0x000fd20000000000 */
.L_x_12:
[----:B------:R-:W-:Y:S05]  /*0730*/  BSYNC.RECONVERGENT B0 ;  /* 0x0000000000007941 */ /* 0x000fea0003800200 */
.L_x_11:
[----:B------:R-:W0:Y:S02]  /*0740*/  LDC.64 R2, c[0x0][0x398] ;  /* 0x0000e600ff027b82 */ /* 0x000e240000000a00 */
[----:B0-----:R-:W-:-:S05]  /*0750*/  IMAD.WIDE.U32 R2, R0, 0x4, R2 ;  /* 0x0000000400027825 */ /* 0x001fca00078e0002 */
[----:B------:R-:W-:Y:S01]  /*0760*/  STG.E desc[UR4][R2.64], R4 ;  /* 0x0000000402007986 */ /* 0x000fe2000c101904 */
[----:B------:R-:W-:Y:S05]  /*0770*/  EXIT ;  /* 0x000000000000794d */ /* 0x000fea0003800000 */
.L_x_19:
        /* <DEDUP_REMOVED lines=16> */
.L_x_21:


//--------------------- .nv.shared.reserved.0     --------------------------
	.section	.nv.shared.reserved.0,"aw",@nobits
	.weak		__nv_reservedSMEM_offset_0_alias
	.size		__nv_reservedSMEM_offset_0_alias, 0, 64
	.other		__nv_reservedSMEM_offset_0_alias,@"STO_CUDA_RESERVED_SHARED STV_DEFAULT"
__nv_reservedSMEM_offset_0_alias:
	.zero		0
	.zero		64


//--------------------- .nv.constant0._Z6reducemPKiPi --------------------------
	.section	.nv.constant0._Z6reducemPKiPi,"a",@progbits
	.sectionflags	@""
	.align	4
.nv.constant0._Z6reducemPKiPi:
	.zero		920


//--------------------- .nv.constant0._Z9playGamesmPKmPKcPi --------------------------
	.section	.nv.constant0._Z9playGamesmPKmPKcPi,"a",@progbits
	.sectionflags	@""
	.align	4
.nv.constant0._Z9playGamesmPKmPKcPi:
	.zero		928


//--------------------- SYMBOLS --------------------------

	.type		.nv.reservedSmem.offset0,@object
	.size		.nv.reservedSmem.offset0,0x4
